	.headerflags	@"EF_CUDA_TEXMODE_UNIFIED EF_CUDA_64BIT_ADDRESS EF_CUDA_ACCELERATORS EF_CUDA_SM90 EF_CUDA_VIRTUAL_SM(EF_CUDA_SM90)"
	.elftype	@"ET_EXEC"


//--------------------- .nv.info                  --------------------------
	.section	.nv.info,"",@"SHT_CUDA_INFO"
	.align	4


	//----- nvinfo : EIATTR_REGCOUNT
	.align		4
        /*0000*/ 	.byte	0x04, 0x2f
        /*0002*/ 	.short	(.L_3 - .L_2)
	.align		4
.L_2:
        /*0004*/ 	.word	index@(triton_poi_fused__native_batch_norm_legit_no_training_relu_12)
        /*0008*/ 	.word	0x0000001d


	//----- nvinfo : EIATTR_MIN_STACK_SIZE
	.align		4
.L_3:
        /*000c*/ 	.byte	0x04, 0x12
        /*000e*/ 	.short	(.L_5 - .L_4)
	.align		4
.L_4:
        /*0010*/ 	.word	index@(triton_poi_fused__native_batch_norm_legit_no_training_relu_12)
        /*0014*/ 	.word	0x00000000


	//----- nvinfo : EIATTR_FRAME_SIZE
	.align		4
.L_5:
        /*0018*/ 	.byte	0x04, 0x11
        /*001a*/ 	.short	(.L_7 - .L_6)
	.align		4
.L_6:
        /*001c*/ 	.word	index@(triton_poi_fused__native_batch_norm_legit_no_training_relu_12)
        /*0020*/ 	.word	0x00000000


	//----- nvinfo : EIATTR_MIN_STACK_SIZE
	.align		4
.L_7:
        /*0024*/ 	.byte	0x04, 0x12
        /*0026*/ 	.short	(.L_9 - .L_8)
	.align		4
.L_8:
        /*0028*/ 	.word	index@(triton_poi_fused__native_batch_norm_legit_no_training_relu_12)
        /*002c*/ 	.word	0x00000000
.L_9:


//--------------------- .nv.info.triton_poi_fused__native_batch_norm_legit_no_training_relu_12 --------------------------
	.section	.nv.info.triton_poi_fused__native_batch_norm_legit_no_training_relu_12,"",@"SHT_CUDA_INFO"
	.sectionflags	@""
	.align	4


	//----- nvinfo : EIATTR_CUDA_API_VERSION
	.align		4
        /*0000*/ 	.byte	0x04, 0x37
        /*0002*/ 	.short	(.L_11 - .L_10)
.L_10:
        /*0004*/ 	.word	0x0000007c


	//----- nvinfo : EIATTR_KPARAM_INFO
	.align		4
.L_11:
        /*0008*/ 	.byte	0x04, 0x17
        /*000a*/ 	.short	(.L_13 - .L_12)
.L_12:
        /*000c*/ 	.word	0x00000000
        /*0010*/ 	.short	0x0006
        /*0012*/ 	.short	0x0030
        /*0014*/ 	.byte	0x00, 0xf0, 0x11, 0x00


	//----- nvinfo : EIATTR_KPARAM_INFO
	.align		4
.L_13:
        /*0018*/ 	.byte	0x04, 0x17
        /*001a*/ 	.short	(.L_15 - .L_14)
.L_14:
        /*001c*/ 	.word	0x00000000
        /*0020*/ 	.short	0x0005
        /*0022*/ 	.short	0x0028
        /*0024*/ 	.byte	0x00, 0xf4, 0x21, 0x00


	//----- nvinfo : EIATTR_KPARAM_INFO
	.align		4
.L_15:
        /*0028*/ 	.byte	0x04, 0x17
        /*002a*/ 	.short	(.L_17 - .L_16)
.L_16:
        /*002c*/ 	.word	0x00000000
        /*0030*/ 	.short	0x0004
        /*0032*/ 	.short	0x0020
        /*0034*/ 	.byte	0x00, 0xf4, 0x21, 0x00


	//----- nvinfo : EIATTR_KPARAM_INFO
	.align		4
.L_17:
        /*0038*/ 	.byte	0x04, 0x17
        /*003a*/ 	.short	(.L_19 - .L_18)
.L_18:
        /*003c*/ 	.word	0x00000000
        /*0040*/ 	.short	0x0003
        /*0042*/ 	.short	0x0018
        /*0044*/ 	.byte	0x00, 0xf4, 0x21, 0x00


	//----- nvinfo : EIATTR_KPARAM_INFO
	.align		4
.L_19:
        /*0048*/ 	.byte	0x04, 0x17
        /*004a*/ 	.short	(.L_21 - .L_20)
.L_20:
        /*004c*/ 	.word	0x00000000
        /*0050*/ 	.short	0x0002
        /*0052*/ 	.short	0x0010
        /*0054*/ 	.byte	0x00, 0xf4, 0x21, 0x00


	//----- nvinfo : EIATTR_KPARAM_INFO
	.align		4
.L_21:
        /*0058*/ 	.byte	0x04, 0x17
        /*005a*/ 	.short	(.L_23 - .L_22)
.L_22:
        /*005c*/ 	.word	0x00000000
        /*0060*/ 	.short	0x0001
        /*0062*/ 	.short	0x0008
        /*0064*/ 	.byte	0x00, 0xf4, 0x21, 0x00


	//----- nvinfo : EIATTR_KPARAM_INFO
	.align		4
.L_23:
        /*0068*/ 	.byte	0x04, 0x17
        /*006a*/ 	.short	(.L_25 - .L_24)
.L_24:
        /*006c*/ 	.word	0x00000000
        /*0070*/ 	.short	0x0000
        /*0072*/ 	.short	0x0000
        /*0074*/ 	.byte	0x00, 0xf4, 0x21, 0x00


	//----- nvinfo : EIATTR_SPARSE_MMA_MASK
	.align		4
.L_25:
        /*0078*/ 	.byte	0x03, 0x50
        /*007a*/ 	.short	0x0000


	//----- nvinfo : EIATTR_MAXREG_COUNT
	.align		4
        /*007c*/ 	.byte	0x03, 0x1b
        /*007e*/ 	.short	0x00ff


	//----- nvinfo : EIATTR_EXIT_INSTR_OFFSETS
	.align		4
        /*0080*/ 	.byte	0x04, 0x1c
        /*0082*/ 	.short	(.L_27 - .L_26)


	//   ....[0]....
.L_26:
        /*0084*/ 	.word	0x000005a0


	//----- nvinfo : EIATTR_REQNTID
	.align		4
.L_27:
        /*0088*/ 	.byte	0x04, 0x10
        /*008a*/ 	.short	(.L_29 - .L_28)
.L_28:
        /*008c*/ 	.word	0x00000080
        /*0090*/ 	.word	0x00000001
        /*0094*/ 	.word	0x00000001


	//----- nvinfo : EIATTR_CBANK_PARAM_SIZE
	.align		4
.L_29:
        /*0098*/ 	.byte	0x03, 0x19
        /*009a*/ 	.short	0x0034


	//----- nvinfo : EIATTR_PARAM_CBANK
	.align		4
        /*009c*/ 	.byte	0x04, 0x0a
        /*009e*/ 	.short	(.L_31 - .L_30)
	.align		4
.L_30:
        /*00a0*/ 	.word	index@(.nv.constant0.triton_poi_fused__native_batch_norm_legit_no_training_relu_12)
        /*00a4*/ 	.short	0x0210
        /*00a6*/ 	.short	0x0034


	//----- nvinfo : EIATTR_SW_WAR
	.align		4
.L_31:
        /*00a8*/ 	.byte	0x04, 0x36
        /*00aa*/ 	.short	(.L_33 - .L_32)
.L_32:
        /*00ac*/ 	.word	0x00000008
.L_33:


//--------------------- .nv.callgraph             --------------------------
	.section	.nv.callgraph,"",@"SHT_CUDA_CALLGRAPH"
	.align	4
	.sectionentsize	8
	.align		4
        /*0000*/ 	.word	0x00000000
	.align		4
        /*0004*/ 	.word	0xffffffff
	.align		4
        /*0008*/ 	.word	0x00000000
	.align		4
        /*000c*/ 	.word	0xfffffffe
	.align		4
        /*0010*/ 	.word	0x00000000
	.align		4
        /*0014*/ 	.word	0xfffffffd
	.align		4
        /*0018*/ 	.word	0x00000000
	.align		4
        /*001c*/ 	.word	0xfffffffc


//--------------------- .nv.constant4             --------------------------
	.section	.nv.constant4,"a",@progbits
	.align	8
	.align		8
.nv.constant4:
        /*0000*/ 	.dword	_$_str
	.align		8
        /*0008*/ 	.dword	_$_str_$_2


//--------------------- .text.triton_poi_fused__native_batch_norm_legit_no_training_relu_12 --------------------------
	.section	.text.triton_poi_fused__native_batch_norm_legit_no_training_relu_12,"ax",@progbits
	.align	128
        .global         triton_poi_fused__native_batch_norm_legit_no_training_relu_12
        .type           triton_poi_fused__native_batch_norm_legit_no_training_relu_12,@function
        .size           triton_poi_fused__native_batch_norm_legit_no_training_relu_12,(.L_x_1 - triton_poi_fused__native_batch_norm_legit_no_training_relu_12)
        .other          triton_poi_fused__native_batch_norm_legit_no_training_relu_12,@"STO_CUDA_ENTRY STV_DEFAULT"
triton_poi_fused__native_batch_norm_legit_no_training_relu_12:
.text.triton_poi_fused__native_batch_norm_legit_no_training_relu_12:
[----:B------:R-:W-:Y:S01]  /*0000*/  LDC R1, c[0x0][0x28] ;  /* 0x00000a00ff017b82 */ /* 0x000fe20000000800 */
[----:B------:R-:W1:Y:S07]  /*0010*/  S2R R0, SR_TID.X ;  /* 0x0000000000007919 */ /* 0x000e6e0000002100 */
[----:B------:R-:W2:Y:S01]  /*0020*/  LDC.64 R20, c[0x0][0x220] ;  /* 0x00008800ff147b82 */ /* 0x000ea20000000a00 */
[----:B------:R-:W-:Y:S01]  /*0030*/  ULDC.64 UR4, c[0x0][0x208] ;  /* 0x0000820000047ab9 */ /* 0x000fe20000000a00 */
[----:B------:R-:W3:Y:S06]  /*0040*/  S2R R3, SR_CTAID.X ;  /* 0x0000000000037919 */ /* 0x000eec0000002500 */
[----:B------:R-:W4:Y:S08]  /*0050*/  LDC.64 R12, c[0x0][0x210] ;  /* 0x00008400ff0c7b82 */ /* 0x000f300000000a00 */
[----:B------:R-:W5:Y:S08]  /*0060*/  LDC.64 R16, c[0x0][0x218] ;  /* 0x00008600ff107b82 */ /* 0x000f700000000a00 */
[----:B------:R-:W5:Y:S01]  /*0070*/  LDC.64 R8, c[0x0][0x228] ;  /* 0x00008a00ff087b82 */ /* 0x000f620000000a00 */
[----:B-1----:R-:W-:-:S07]  /*0080*/  SHF.L.U32 R0, R0, 0x2, RZ ;  /* 0x0000000200007819 */ /* 0x002fce00000006ff */
[----:B------:R-:W1:Y:S01]  /*0090*/  LDC.64 R4, c[0x0][0x230] ;  /* 0x00008c00ff047b82 */ /* 0x000e620000000a00 */
[----:B------:R-:W-:-:S04]  /*00a0*/  LOP3.LUT R0, R0, 0x1fc, RZ, 0xc0, !PT ;  /* 0x000001fc00007812 */ /* 0x000fc800078ec0ff */
[----:B---3--:R-:W-:-:S05]  /*00b0*/  LEA R0, R3, R0, 0x9 ;  /* 0x0000000003007211 */ /* 0x008fca00078e48ff */
[----:B------:R-:W-:-:S05]  /*00c0*/  IMAD.HI R2, R0, 0x2aaaaaab, RZ ;  /* 0x2aaaaaab00027827 */ /* 0x000fca00078e02ff */
[----:B------:R-:W-:-:S04]  /*00d0*/  SHF.R.U32.HI R3, RZ, 0x1f, R2 ;  /* 0x0000001fff037819 */ /* 0x000fc80000011602 */
[----:B------:R-:W-:-:S05]  /*00e0*/  LEA.HI R3, R2, R3, RZ, 0x1b ;  /* 0x0000000302037211 */ /* 0x000fca00078fd8ff */
[----:B------:R-:W-:-:S04]  /*00f0*/  IMAD R2, R3, -0xc0, R0 ;  /* 0xffffff4003027824 */ /* 0x000fc800078e0200 */
[----:B--2---:R-:W-:-:S06]  /*0100*/  IMAD.WIDE R20, R2, 0x4, R20 ;  /* 0x0000000402147825 */ /* 0x004fcc00078e0214 */
[----:B------:R-:W2:Y:S01]  /*0110*/  LDG.E.EL.128 R20, desc[UR4][R20.64] ;  /* 0x0000000414147981 */ /* 0x000ea2000c2e1d00 */
[----:B----4-:R-:W-:-:S04]  /*0120*/  IMAD.WIDE R12, R0, 0x4, R12 ;  /* 0x00000004000c7825 */ /* 0x010fc800078e020c */
[C---:B-----5:R-:W-:Y:S02]  /*0130*/  IMAD.WIDE R16, R2.reuse, 0x4, R16 ;  /* 0x0000000402107825 */ /* 0x060fe400078e0210 */
[----:B------:R-:W3:Y:S04]  /*0140*/  LDG.E.128 R12, desc[UR4][R12.64] ;  /* 0x000000040c0c7981 */ /* 0x000ee8000c1e1d00 */
[----:B------:R-:W3:Y:S01]  /*0150*/  LDG.E.EL.128 R16, desc[UR4][R16.64] ;  /* 0x0000000410107981 */ /* 0x000ee2000c2e1d00 */
[----:B0-----:R-:W-:-:S04]  /*0160*/  IMAD.WIDE R8, R2, 0x4, R8 ;  /* 0x0000000402087825 */ /* 0x001fc800078e0208 */
[----:B-1----:R-:W-:Y:S02]  /*0170*/  IMAD.WIDE R4, R2, 0x4, R4 ;  /* 0x0000000402047825 */ /* 0x002fe400078e0204 */
[----:B------:R-:W4:Y:S04]  /*0180*/  LDG.E.EL.128 R8, desc[UR4][R8.64] ;  /* 0x0000000408087981 */ /* 0x000f28000c2e1d00 */
[----:B------:R-:W4:Y:S01]  /*0190*/  LDG.E.EL.128 R4, desc[UR4][R4.64] ;  /* 0x0000000404047981 */ /* 0x000f22000c2e1d00 */
[----:B--2---:R-:W-:Y:S01]  /*01a0*/  FADD R22, R22, 9.9999997473787516356e-06 ;  /* 0x3727c5ac16167421 */ /* 0x004fe20000000000 */
[----:B------:R-:W-:Y:S01]  /*01b0*/  FADD R23, R23, 9.9999997473787516356e-06 ;  /* 0x3727c5ac17177421 */ /* 0x000fe20000000000 */
[----:B------:R-:W-:Y:S01]  /*01c0*/  FADD R2, R20, 9.9999997473787516356e-06 ;  /* 0x3727c5ac14027421 */ /* 0x000fe20000000000 */
[----:B------:R-:W-:Y:S01]  /*01d0*/  FADD R21, R21, 9.9999997473787516356e-06 ;  /* 0x3727c5ac15157421 */ /* 0x000fe20000000000 */
[----:B------:R-:W0:Y:S01]  /*01e0*/  MUFU.SQRT R24, R22 ;  /* 0x0000001600187308 */ /* 0x000e220000002000 */
[----:B------:R-:W-:Y:S01]  /*01f0*/  HFMA2.MMA R20, -RZ, RZ, 1.625, 0 ;  /* 0x3e800000ff147435 */ /* 0x000fe200000001ff */
[----:B---3--:R-:W-:-:S06]  /*0200*/  FADD R12, R12, -R16 ;  /* 0x800000100c0c7221 */ /* 0x008fcc0000000000 */
[----:B------:R-:W1:Y:S01]  /*0210*/  MUFU.SQRT R23, R23 ;  /* 0x0000001700177308 */ /* 0x000e620000002000 */
[----:B------:R-:W-:Y:S01]  /*0220*/  FADD R13, R13, -R17 ;  /* 0x800000110d0d7221 */ /* 0x000fe20000000000 */
[----:B------:R-:W-:Y:S01]  /*0230*/  FADD R14, R14, -R18 ;  /* 0x800000120e0e7221 */ /* 0x000fe20000000000 */
[----:B------:R-:W-:Y:S01]  /*0240*/  FADD R18, R15, -R19 ;  /* 0x800000130f127221 */ /* 0x000fe20000000000 */
[----:B0-----:R-:W-:-:S04]  /*0250*/  FSETP.GT.AND P6, PT, R24, 8.50705917302346158658e+37, PT ;  /* 0x7e8000001800780b */ /* 0x001fc80003fc4000 */
[----:B------:R0:W2:Y:S01]  /*0260*/  MUFU.SQRT R25, R2 ;  /* 0x0000000200197308 */ /* 0x0000a20000002000 */
[----:B------:R-:W-:Y:S02]  /*0270*/  FSETP.GEU.AND P1, PT, R24, 1.175494350822287508e-38, PT ;  /* 0x008000001800780b */ /* 0x000fe40003f2e000 */
[----:B-1----:R-:W-:-:S05]  /*0280*/  FSETP.GT.AND P5, PT, R23, 8.50705917302346158658e+37, PT ;  /* 0x7e8000001700780b */ /* 0x002fca0003fa4000 */
[----:B------:R1:W3:Y:S01]  /*0290*/  MUFU.SQRT R26, R21 ;  /* 0x00000015001a7308 */ /* 0x0002e20000002000 */
[----:B------:R-:W-:Y:S01]  /*02a0*/  FSETP.GEU.AND P2, PT, R23, 1.175494350822287508e-38, PT ;  /* 0x008000001700780b */ /* 0x000fe20003f4e000 */
[----:B0-----:R-:W0:Y:S01]  /*02b0*/  LDC.64 R2, c[0x0][0x238] ;  /* 0x00008e00ff027b82 */ /* 0x001e220000000a00 */
[----:B------:R-:W-:Y:S01]  /*02c0*/  FSEL R16, R20, 1, P5 ;  /* 0x3f80000014107808 */ /* 0x000fe20002800000 */
[----:B------:R-:W-:Y:S01]  /*02d0*/  @P6 FMUL R24, R24, 0.25 ;  /* 0x3e80000018186820 */ /* 0x000fe20000400000 */
[----:B--2---:R-:W-:-:S03]  /*02e0*/  FSETP.GT.AND P3, PT, R25, 8.50705917302346158658e+37, PT ;  /* 0x7e8000001900780b */ /* 0x004fc60003f64000 */
[----:B------:R-:W-:Y:S01]  /*02f0*/  @!P1 FMUL R24, R24, 16777216 ;  /* 0x4b80000018189820 */ /* 0x000fe20000400000 */
[----:B-1----:R-:W-:Y:S02]  /*0300*/  FSEL R21, R20, 1, P6 ;  /* 0x3f80000014157808 */ /* 0x002fe40003000000 */
[----:B------:R-:W-:Y:S01]  /*0310*/  FSETP.GEU.AND P6, PT, R25, 1.175494350822287508e-38, PT ;  /* 0x008000001900780b */ /* 0x000fe20003fce000 */
[----:B------:R-:W-:Y:S02]  /*0320*/  @P5 FMUL R23, R23, 0.25 ;  /* 0x3e80000017175820 */ /* 0x000fe40000400000 */
[----:B------:R-:W1:Y:S01]  /*0330*/  MUFU.RCP R24, R24 ;  /* 0x0000001800187308 */ /* 0x000e620000001000 */
[C---:B---3--:R-:W-:Y:S01]  /*0340*/  FSETP.GT.AND P4, PT, R26.reuse, 8.50705917302346158658e+37, PT ;  /* 0x7e8000001a00780b */ /* 0x048fe20003f84000 */
[----:B------:R-:W-:Y:S01]  /*0350*/  @!P2 FMUL R23, R23, 16777216 ;  /* 0x4b8000001717a820 */ /* 0x000fe20000400000 */
[----:B------:R-:W-:Y:S01]  /*0360*/  FSETP.GEU.AND P0, PT, R26, 1.175494350822287508e-38, PT ;  /* 0x008000001a00780b */ /* 0x000fe20003f0e000 */
[----:B------:R-:W-:Y:S01]  /*0370*/  @!P2 FMUL R16, R16, 16777216 ;  /* 0x4b8000001010a820 */ /* 0x000fe20000400000 */
[C---:B------:R-:W-:Y:S01]  /*0380*/  FSEL R17, R20.reuse, 1, P4 ;  /* 0x3f80000014117808 */ /* 0x040fe20002000000 */
[----:B------:R-:W-:Y:S01]  /*0390*/  @P3 FMUL R25, R25, 0.25 ;  /* 0x3e80000019193820 */ /* 0x000fe20000400000 */
[----:B------:R-:W-:Y:S01]  /*03a0*/  FSEL R20, R20, 1, P3 ;  /* 0x3f80000014147808 */ /* 0x000fe20001800000 */
[----:B------:R-:W2:Y:S01]  /*03b0*/  MUFU.RCP R23, R23 ;  /* 0x0000001700177308 */ /* 0x000ea20000001000 */
[----:B------:R-:W-:Y:S01]  /*03c0*/  @!P1 FMUL R21, R21, 16777216 ;  /* 0x4b80000015159820 */ /* 0x000fe20000400000 */
[----:B------:R-:W-:-:S02]  /*03d0*/  @!P6 FMUL R25, R25, 16777216 ;  /* 0x4b8000001919e820 */ /* 0x000fc40000400000 */
[----:B------:R-:W-:Y:S01]  /*03e0*/  @!P6 FMUL R20, R20, 16777216 ;  /* 0x4b8000001414e820 */ /* 0x000fe20000400000 */
[----:B0-----:R-:W-:-:S04]  /*03f0*/  IMAD.WIDE R2, R0, 0x4, R2 ;  /* 0x0000000400027825 */ /* 0x001fc800078e0202 */
[----:B------:R-:W-:Y:S01]  /*0400*/  @P4 FMUL R26, R26, 0.25 ;  /* 0x3e8000001a1a4820 */ /* 0x000fe20000400000 */
[----:B-1----:R-:W-:Y:S01]  /*0410*/  FMUL R21, R24, R21 ;  /* 0x0000001518157220 */ /* 0x002fe20000400000 */
[----:B------:R-:W0:Y:S01]  /*0420*/  MUFU.RCP R25, R25 ;  /* 0x0000001900197308 */ /* 0x000e220000001000 */
[----:B------:R-:W-:Y:S01]  /*0430*/  @!P0 FMUL R17, R17, 16777216 ;  /* 0x4b80000011118820 */ /* 0x000fe20000400000 */
[----:B------:R-:W-:Y:S01]  /*0440*/  @!P0 FMUL R26, R26, 16777216 ;  /* 0x4b8000001a1a8820 */ /* 0x000fe20000400000 */
[----:B------:R-:W-:Y:S01]  /*0450*/  FMUL R21, R21, R14 ;  /* 0x0000000e15157220 */ /* 0x000fe20000400000 */
[----:B--2---:R-:W-:-:S04]  /*0460*/  FMUL R23, R23, R16 ;  /* 0x0000001017177220 */ /* 0x004fc80000400000 */
[----:B------:R-:W1:Y:S01]  /*0470*/  MUFU.RCP R22, R26 ;  /* 0x0000001a00167308 */ /* 0x000e620000001000 */
[----:B----4-:R-:W-:Y:S01]  /*0480*/  FFMA R6, R10, R21, R6 ;  /* 0x000000150a067223 */ /* 0x010fe20000000006 */
[----:B------:R-:W-:-:S04]  /*0490*/  FMUL R18, R23, R18 ;  /* 0x0000001217127220 */ /* 0x000fc80000400000 */
[C---:B------:R-:W-:Y:S01]  /*04a0*/  FSETP.GEU.AND P1, PT, R6.reuse, RZ, PT ;  /* 0x000000ff0600720b */ /* 0x040fe20003f2e000 */
[----:B0-----:R-:W-:Y:S01]  /*04b0*/  FMUL R25, R25, R20 ;  /* 0x0000001419197220 */ /* 0x001fe20000400000 */
[----:B------:R-:W-:Y:S02]  /*04c0*/  FFMA R7, R11, R18, R7 ;  /* 0x000000120b077223 */ /* 0x000fe40000000007 */
[----:B------:R-:W-:Y:S01]  /*04d0*/  SEL R6, R6, RZ, P1 ;  /* 0x000000ff06067207 */ /* 0x000fe20000800000 */
[----:B------:R-:W-:Y:S02]  /*04e0*/  FMUL R25, R25, R12 ;  /* 0x0000000c19197220 */ /* 0x000fe40000400000 */
[C---:B------:R-:W-:Y:S01]  /*04f0*/  FSETP.GEU.AND P0, PT, R7.reuse, RZ, PT ;  /* 0x000000ff0700720b */ /* 0x040fe20003f0e000 */
[----:B-1----:R-:W-:Y:S01]  /*0500*/  FMUL R22, R22, R17 ;  /* 0x0000001116167220 */ /* 0x002fe20000400000 */
[----:B------:R-:W-:Y:S02]  /*0510*/  FFMA R4, R8, R25, R4 ;  /* 0x0000001908047223 */ /* 0x000fe40000000004 */
[----:B------:R-:W-:Y:S01]  /*0520*/  SEL R7, R7, RZ, P0 ;  /* 0x000000ff07077207 */ /* 0x000fe20000000000 */
[----:B------:R-:W-:-:S02]  /*0530*/  FMUL R22, R22, R13 ;  /* 0x0000000d16167220 */ /* 0x000fc40000400000 */
[C---:B------:R-:W-:Y:S02]  /*0540*/  FSETP.GEU.AND P3, PT, R4.reuse, RZ, PT ;  /* 0x000000ff0400720b */ /* 0x040fe40003f6e000 */
[----:B------:R-:W-:Y:S02]  /*0550*/  FFMA R5, R9, R22, R5 ;  /* 0x0000001609057223 */ /* 0x000fe40000000005 */
[----:B------:R-:W-:-:S03]  /*0560*/  SEL R4, R4, RZ, P3 ;  /* 0x000000ff04047207 */ /* 0x000fc60001800000 */
[----:B------:R-:W-:-:S04]  /*0570*/  FSETP.GEU.AND P2, PT, R5, RZ, PT ;  /* 0x000000ff0500720b */ /* 0x000fc80003f4e000 */
[----:B------:R-:W-:-:S05]  /*0580*/  SEL R5, R5, RZ, P2 ;  /* 0x000000ff05057207 */ /* 0x000fca0001000000 */
[----:B------:R-:W-:Y:S01]  /*0590*/  STG.E.128 desc[UR4][R2.64], R4 ;  /* 0x0000000402007986 */ /* 0x000fe2000c101d04 */
[----:B------:R-:W-:Y:S05]  /*05a0*/  EXIT ;  /* 0x000000000000794d */ /* 0x000fea0003800000 */
.L_x_0:
[----:B------:R-:W-:-:S00]  /*05b0*/  BRA `(.L_x_0) ;  /* 0xfffffffc00fc7947 */ /* 0x000fc0000383ffff */
[----:B------:R-:W-:-:S00]  /*05c0*/  NOP ;  /* 0x0000000000007918 */ /* 0x000fc00000000000 */
        /* <DEDUP_REMOVED lines=11> */
.L_x_1:


//--------------------- .nv.global.init           --------------------------
	.section	.nv.global.init,"aw",@progbits
.nv.global.init:
	.type		_$_str,@object
	.size		_$_str,(_$_str_$_2 - _$_str)
_$_str:
        /*0000*/ 	.byte	0x5f, 0x5f, 0x43, 0x55, 0x44, 0x41, 0x5f, 0x46, 0x54, 0x5a, 0x00
	.type		_$_str_$_2,@object
	.size		_$_str_$_2,(.L_1 - _$_str_$_2)
_$_str_$_2:
        /*000b*/ 	.byte	0x5f, 0x5f, 0x43, 0x55, 0x44, 0x41, 0x5f, 0x50, 0x52, 0x45, 0x43, 0x5f, 0x53, 0x51, 0x52, 0x54
        /*001b*/ 	.byte	0x00
.L_1:


//--------------------- .nv.constant0.triton_poi_fused__native_batch_norm_legit_no_training_relu_12 --------------------------
	.section	.nv.constant0.triton_poi_fused__native_batch_norm_legit_no_training_relu_12,"a",@progbits
	.sectionflags	@""
	.align	4
.nv.constant0.triton_poi_fused__native_batch_norm_legit_no_training_relu_12:
	.zero		580
